//
// Generated by NVIDIA NVVM Compiler
//
// Compiler Build ID: CL-36424714
// Cuda compilation tools, release 13.0, V13.0.88
// Based on NVVM 20.0.0
//

.version 9.0
.target sm_100
.address_size 64

	// .globl	_Z16computeDistancesPKhS0_Pj

.visible .entry _Z16computeDistancesPKhS0_Pj(
	.param .u64 .ptr .align 1 _Z16computeDistancesPKhS0_Pj_param_0,
	.param .u64 .ptr .align 1 _Z16computeDistancesPKhS0_Pj_param_1,
	.param .u64 .ptr .align 1 _Z16computeDistancesPKhS0_Pj_param_2
)
{
	.reg .pred 	%p<3>;
	.reg .b32 	%r<79>;
	.reg .b64 	%rd<16>;

	ld.param.u64 	%rd5, [_Z16computeDistancesPKhS0_Pj_param_0];
	ld.param.u64 	%rd6, [_Z16computeDistancesPKhS0_Pj_param_1];
	ld.param.u64 	%rd7, [_Z16computeDistancesPKhS0_Pj_param_2];
	mov.u32 	%r9, %ctaid.x;
	mov.u32 	%r10, %ntid.x;
	mov.u32 	%r11, %tid.x;
	mad.lo.s32 	%r1, %r9, %r10, %r11;
	setp.gt.s32 	%p1, %r1, 59999;
	@%p1 bra 	$L__BB0_4;
	mul.lo.s32 	%r76, %r1, 784;
	cvta.to.global.u64 	%rd8, %rd5;
	add.s64 	%rd1, %rd8, 7;
	cvta.to.global.u64 	%rd9, %rd6;
	add.s64 	%rd15, %rd9, 7;
	mov.b32 	%r77, 0;
	mov.u32 	%r78, %r77;
$L__BB0_2:
	cvt.s64.s32 	%rd10, %r76;
	add.s64 	%rd11, %rd1, %rd10;
	ld.global.u8 	%r13, [%rd11+-7];
	ld.global.u8 	%r14, [%rd15+-7];
	sub.s32 	%r15, %r13, %r14;
	mad.lo.s32 	%r16, %r15, %r15, %r78;
	ld.global.u8 	%r17, [%rd11+-6];
	ld.global.u8 	%r18, [%rd15+-6];
	sub.s32 	%r19, %r17, %r18;
	mad.lo.s32 	%r20, %r19, %r19, %r16;
	ld.global.u8 	%r21, [%rd11+-5];
	ld.global.u8 	%r22, [%rd15+-5];
	sub.s32 	%r23, %r21, %r22;
	mad.lo.s32 	%r24, %r23, %r23, %r20;
	ld.global.u8 	%r25, [%rd11+-4];
	ld.global.u8 	%r26, [%rd15+-4];
	sub.s32 	%r27, %r25, %r26;
	mad.lo.s32 	%r28, %r27, %r27, %r24;
	ld.global.u8 	%r29, [%rd11+-3];
	ld.global.u8 	%r30, [%rd15+-3];
	sub.s32 	%r31, %r29, %r30;
	mad.lo.s32 	%r32, %r31, %r31, %r28;
	ld.global.u8 	%r33, [%rd11+-2];
	ld.global.u8 	%r34, [%rd15+-2];
	sub.s32 	%r35, %r33, %r34;
	mad.lo.s32 	%r36, %r35, %r35, %r32;
	ld.global.u8 	%r37, [%rd11+-1];
	ld.global.u8 	%r38, [%rd15+-1];
	sub.s32 	%r39, %r37, %r38;
	mad.lo.s32 	%r40, %r39, %r39, %r36;
	ld.global.u8 	%r41, [%rd11];
	ld.global.u8 	%r42, [%rd15];
	sub.s32 	%r43, %r41, %r42;
	mad.lo.s32 	%r44, %r43, %r43, %r40;
	ld.global.u8 	%r45, [%rd11+1];
	ld.global.u8 	%r46, [%rd15+1];
	sub.s32 	%r47, %r45, %r46;
	mad.lo.s32 	%r48, %r47, %r47, %r44;
	ld.global.u8 	%r49, [%rd11+2];
	ld.global.u8 	%r50, [%rd15+2];
	sub.s32 	%r51, %r49, %r50;
	mad.lo.s32 	%r52, %r51, %r51, %r48;
	ld.global.u8 	%r53, [%rd11+3];
	ld.global.u8 	%r54, [%rd15+3];
	sub.s32 	%r55, %r53, %r54;
	mad.lo.s32 	%r56, %r55, %r55, %r52;
	ld.global.u8 	%r57, [%rd11+4];
	ld.global.u8 	%r58, [%rd15+4];
	sub.s32 	%r59, %r57, %r58;
	mad.lo.s32 	%r60, %r59, %r59, %r56;
	ld.global.u8 	%r61, [%rd11+5];
	ld.global.u8 	%r62, [%rd15+5];
	sub.s32 	%r63, %r61, %r62;
	mad.lo.s32 	%r64, %r63, %r63, %r60;
	ld.global.u8 	%r65, [%rd11+6];
	ld.global.u8 	%r66, [%rd15+6];
	sub.s32 	%r67, %r65, %r66;
	mad.lo.s32 	%r68, %r67, %r67, %r64;
	ld.global.u8 	%r69, [%rd11+7];
	ld.global.u8 	%r70, [%rd15+7];
	sub.s32 	%r71, %r69, %r70;
	mad.lo.s32 	%r72, %r71, %r71, %r68;
	ld.global.u8 	%r73, [%rd11+8];
	ld.global.u8 	%r74, [%rd15+8];
	sub.s32 	%r75, %r73, %r74;
	mad.lo.s32 	%r78, %r75, %r75, %r72;
	add.s32 	%r77, %r77, 16;
	add.s32 	%r76, %r76, 16;
	add.s64 	%rd15, %rd15, 16;
	setp.ne.s32 	%p2, %r77, 784;
	@%p2 bra 	$L__BB0_2;
	cvta.to.global.u64 	%rd12, %rd7;
	mul.wide.s32 	%rd13, %r1, 4;
	add.s64 	%rd14, %rd12, %rd13;
	st.global.u32 	[%rd14], %r78;
$L__BB0_4:
	ret;

}


// ===== COMPILED SASS (sm_100) =====

	.target	sm_100

	.elftype	@"ET_EXEC"


//--------------------- .note.nv.tkinfo           --------------------------
	.section	.note.nv.tkinfo,"",@"SHT_NOTE"
	.sectionflags	@"SHF_NOTE_NV_TKINFO"
	.tkinfo
        /*0018*/ 	.word	0x00000002
        /*0030*/ 	.string	""
        /*0030*/ 	.string	"ptxas"
        /*0030*/ 	.string	"Cuda compilation tools, release 13.0, V13.0.88"
        /*0030*/ 	.string	"Build cuda_13.0.r13.0/compiler.36424714_0"
        /*0030*/ 	.string	"-arch sm_100 -m 64 "



//--------------------- .note.nv.cuinfo           --------------------------
	.section	.note.nv.cuinfo,"",@"SHT_NOTE"
	.sectionflags	@"SHF_NOTE_NV_CUINFO"
        /*0018*/ 	.short	0x0002
        /*001a*/ 	.short	0x0064
        /*001c*/ 	.short	0x0082
	.zero		2


//--------------------- .nv.info                  --------------------------
	.section	.nv.info,"",@"SHT_CUDA_INFO"
	.align	4


	//----- nvinfo : EIATTR_REGCOUNT
	.align		4
        /*0000*/ 	.byte	0x04, 0x2f
        /*0002*/ 	.short	(.L_1 - .L_0)
	.align		4
.L_0:
        /*0004*/ 	.word	index@(_Z16computeDistancesPKhS0_Pj)
        /*0008*/ 	.word	0x00000020


	//----- nvinfo : EIATTR_FRAME_SIZE
	.align		4
.L_1:
        /*000c*/ 	.byte	0x04, 0x11
        /*000e*/ 	.short	(.L_3 - .L_2)
	.align		4
.L_2:
        /*0010*/ 	.word	index@(_Z16computeDistancesPKhS0_Pj)
        /*0014*/ 	.word	0x00000000


	//----- nvinfo : EIATTR_MIN_STACK_SIZE
	.align		4
.L_3:
        /*0018*/ 	.byte	0x04, 0x12
        /*001a*/ 	.short	(.L_5 - .L_4)
	.align		4
.L_4:
        /*001c*/ 	.word	index@(_Z16computeDistancesPKhS0_Pj)
        /*0020*/ 	.word	0x00000000
.L_5:


//--------------------- .nv.compat                --------------------------
	.section	.nv.compat,"",@"SHT_CUDA_COMPAT_INFO"
	.align	4
        /*0000*/ 	.byte	0x02, 0x09, 0x00, 0x00, 0x02, 0x02, 0x01, 0x00, 0x02, 0x05, 0x05, 0x00, 0x03, 0x07, 0x01, 0x01
        /*0010*/ 	.byte	0x02, 0x03, 0x00, 0x00, 0x02, 0x06, 0x01, 0x00, 0x04, 0x0b, 0x08, 0x00, 0x09, 0x00, 0x00, 0x00
        /*0020*/ 	.byte	0x00, 0x00, 0x00, 0x00


//--------------------- .nv.info._Z16computeDistancesPKhS0_Pj --------------------------
	.section	.nv.info._Z16computeDistancesPKhS0_Pj,"",@"SHT_CUDA_INFO"
	.sectionflags	@""
	.align	4


	//----- nvinfo : EIATTR_CUDA_API_VERSION
	.align		4
        /*0000*/ 	.byte	0x04, 0x37
        /*0002*/ 	.short	(.L_7 - .L_6)
.L_6:
        /*0004*/ 	.word	0x00000082


	//----- nvinfo : EIATTR_KPARAM_INFO
	.align		4
.L_7:
        /*0008*/ 	.byte	0x04, 0x17
        /*000a*/ 	.short	(.L_9 - .L_8)
.L_8:
        /*000c*/ 	.word	0x00000000
        /*0010*/ 	.short	0x0002
        /*0012*/ 	.short	0x0010
        /*0014*/ 	.byte	0x00, 0xf5, 0x21, 0x00


	//----- nvinfo : EIATTR_KPARAM_INFO
	.align		4
.L_9:
        /*0018*/ 	.byte	0x04, 0x17
        /*001a*/ 	.short	(.L_11 - .L_10)
.L_10:
        /*001c*/ 	.word	0x00000000
        /*0020*/ 	.short	0x0001
        /*0022*/ 	.short	0x0008
        /*0024*/ 	.byte	0x00, 0xf5, 0x21, 0x00


	//----- nvinfo : EIATTR_KPARAM_INFO
	.align		4
.L_11:
        /*0028*/ 	.byte	0x04, 0x17
        /*002a*/ 	.short	(.L_13 - .L_12)
.L_12:
        /*002c*/ 	.word	0x00000000
        /*0030*/ 	.short	0x0000
        /*0032*/ 	.short	0x0000
        /*0034*/ 	.byte	0x00, 0xf5, 0x21, 0x00


	//----- nvinfo : EIATTR_SPARSE_MMA_MASK
	.align		4
.L_13:
        /*0038*/ 	.byte	0x03, 0x50
        /*003a*/ 	.short	0x0000


	//----- nvinfo : EIATTR_MAXREG_COUNT
	.align		4
        /*003c*/ 	.byte	0x03, 0x1b
        /*003e*/ 	.short	0x00ff


	//----- nvinfo : EIATTR_MERCURY_ISA_VERSION
	.align		4
        /*0040*/ 	.byte	0x03, 0x5f
        /*0042*/ 	.short	0x0101


	//----- nvinfo : EIATTR_VRC_CTA_INIT_COUNT
	.align		4
        /*0044*/ 	.byte	0x02, 0x4a
	.zero		1
	.zero		1


	//----- nvinfo : EIATTR_EXIT_INSTR_OFFSETS
	.align		4
        /*0048*/ 	.byte	0x04, 0x1c
        /*004a*/ 	.short	(.L_15 - .L_14)


	//   ....[0]....
.L_14:
        /*004c*/ 	.word	0x00000060


	//   ....[1]....
        /*0050*/ 	.word	0x000005e0


	//----- nvinfo : EIATTR_CBANK_PARAM_SIZE
	.align		4
.L_15:
        /*0054*/ 	.byte	0x03, 0x19
        /*0056*/ 	.short	0x0018


	//----- nvinfo : EIATTR_PARAM_CBANK
	.align		4
        /*0058*/ 	.byte	0x04, 0x0a
        /*005a*/ 	.short	(.L_17 - .L_16)
	.align		4
.L_16:
        /*005c*/ 	.word	index@(.nv.constant0._Z16computeDistancesPKhS0_Pj)
        /*0060*/ 	.short	0x0380
        /*0062*/ 	.short	0x0018


	//----- nvinfo : EIATTR_SW_WAR
	.align		4
.L_17:
        /*0064*/ 	.byte	0x04, 0x36
        /*0066*/ 	.short	(.L_19 - .L_18)
.L_18:
        /*0068*/ 	.word	0x00000008
.L_19:


//--------------------- .nv.callgraph             --------------------------
	.section	.nv.callgraph,"",@"SHT_CUDA_CALLGRAPH"
	.align	4
	.sectionentsize	8
	.align		4
        /*0000*/ 	.word	0x00000000
	.align		4
        /*0004*/ 	.word	0xffffffff
	.align		4
        /*0008*/ 	.word	0x00000000
	.align		4
        /*000c*/ 	.word	0xfffffffe
	.align		4
        /*0010*/ 	.word	0x00000000
	.align		4
        /*0014*/ 	.word	0xfffffffd
	.align		4
        /*0018*/ 	.word	0x00000000
	.align		4
        /*001c*/ 	.word	0xfffffffc


//--------------------- .text._Z16computeDistancesPKhS0_Pj --------------------------
	.section	.text._Z16computeDistancesPKhS0_Pj,"ax",@progbits
	.align	128
        .global         _Z16computeDistancesPKhS0_Pj
        .type           _Z16computeDistancesPKhS0_Pj,@function
        .size           _Z16computeDistancesPKhS0_Pj,(.L_x_2 - _Z16computeDistancesPKhS0_Pj)
        .other          _Z16computeDistancesPKhS0_Pj,@"STO_CUDA_ENTRY STV_DEFAULT"
_Z16computeDistancesPKhS0_Pj:
.text._Z16computeDistancesPKhS0_Pj:
[----:B------:R-:W-:Y:S01]  /*0000*/  LDC R1, c[0x0][0x37c] ;  /* 0x0000df00ff017b82 */ /* 0x000fe20000000800 */
[----:B------:R-:W0:Y:S07]  /*0010*/  S2R R3, SR_TID.X ;  /* 0x0000000000037919 */ /* 0x000e2e0000002100 */
[----:B------:R-:W0:Y:S08]  /*0020*/  S2UR UR4, SR_CTAID.X ;  /* 0x00000000000479c3 */ /* 0x000e300000002500 */
[----:B------:R-:W0:Y:S02]  /*0030*/  LDC R0, c[0x0][0x360] ;  /* 0x0000d800ff007b82 */ /* 0x000e240000000800 */
[----:B0-----:R-:W-:-:S05]  /*0040*/  IMAD R0, R0, UR4, R3 ;  /* 0x0000000400007c24 */ /* 0x001fca000f8e0203 */
[----:B------:R-:W-:-:S13]  /*0050*/  ISETP.GT.AND P0, PT, R0, 0xea5f, PT ;  /* 0x0000ea5f0000780c */ /* 0x000fda0003f04270 */
[----:B------:R-:W-:Y:S05]  /*0060*/  @P0 EXIT ;  /* 0x000000000000094d */ /* 0x000fea0003800000 */
[----:B------:R-:W0:Y:S01]  /*0070*/  LDCU.64 UR4, c[0x0][0x388] ;  /* 0x00007100ff0477ac */ /* 0x000e220008000a00 */
[----:B------:R-:W-:Y:S02]  /*0080*/  HFMA2 R10, -RZ, RZ, 0, 0 ;  /* 0x00000000ff0a7431 */ /* 0x000fe400000001ff */
[----:B------:R-:W-:Y:S01]  /*0090*/  IMAD R7, R0, 0x310, RZ ;  /* 0x0000031000077824 */ /* 0x000fe200078e02ff */
[----:B------:R-:W1:Y:S01]  /*00a0*/  LDCU.64 UR6, c[0x0][0x358] ;  /* 0x00006b00ff0677ac */ /* 0x000e620008000a00 */
[----:B0-----:R-:W-:-:S04]  /*00b0*/  UIADD3 UR4, UP0, UPT, UR4, 0x7, URZ ;  /* 0x0000000704047890 */ /* 0x001fc8000ff1e0ff */
[----:B------:R-:W-:Y:S02]  /*00c0*/  UIADD3.X UR5, UPT, UPT, URZ, UR5, URZ, UP0, !UPT ;  /* 0x00000005ff057290 */ /* 0x000fe400087fe4ff */
[----:B------:R-:W-:Y:S01]  /*00d0*/  MOV R6, UR4 ;  /* 0x0000000400067c02 */ /* 0x000fe20008000f00 */
[----:B------:R-:W-:-:S03]  /*00e0*/  UMOV UR4, URZ ;  /* 0x000000ff00047c82 */ /* 0x000fc60008000000 */
[----:B-1----:R-:W-:-:S07]  /*00f0*/  MOV R3, UR5 ;  /* 0x0000000500037c02 */ /* 0x002fce0008000f00 */
.L_x_0:
[----:B------:R-:W0:Y:S01]  /*0100*/  LDC.64 R4, c[0x0][0x380] ;  /* 0x0000e000ff047b82 */ /* 0x000e220000000a00 */
[----:B------:R-:W-:Y:S02]  /*0110*/  SHF.R.S32.HI R2, RZ, 0x1f, R7 ;  /* 0x0000001fff027819 */ /* 0x000fe40000011407 */
[----:B0-----:R-:W-:-:S04]  /*0120*/  IADD3 R4, P0, P1, R7, 0x7, R4 ;  /* 0x0000000707047810 */ /* 0x001fc8000791e004 */
[----:B------:R-:W-:Y:S02]  /*0130*/  IADD3.X R5, PT, PT, R2, R5, RZ, P0, P1 ;  /* 0x0000000502057210 */ /* 0x000fe400007e24ff */
[----:B------:R-:W-:-:S03]  /*0140*/  MOV R2, R6 ;  /* 0x0000000600027202 */ /* 0x000fc60000000f00 */
[----:B------:R-:W2:Y:S04]  /*0150*/  LDG.E.U8 R11, desc[UR6][R4.64+-0x7] ;  /* 0xfffff906040b7981 */ /* 0x000ea8000c1e1100 */
[----:B------:R-:W2:Y:S04]  /*0160*/  LDG.E.U8 R12, desc[UR6][R2.64+-0x7] ;  /* 0xfffff906020c7981 */ /* 0x000ea8000c1e1100 */
[----:B------:R-:W3:Y:S04]  /*0170*/  LDG.E.U8 R14, desc[UR6][R2.64+-0x6] ;  /* 0xfffffa06020e7981 */ /* 0x000ee8000c1e1100 */
[----:B------:R-:W3:Y:S04]  /*0180*/  LDG.E.U8 R13, desc[UR6][R4.64+-0x6] ;  /* 0xfffffa06040d7981 */ /* 0x000ee8000c1e1100 */
[----:B------:R-:W4:Y:S04]  /*0190*/  LDG.E.U8 R23, desc[UR6][R2.64+-0x5] ;  /* 0xfffffb0602177981 */ /* 0x000f28000c1e1100 */
[----:B------:R-:W4:Y:S04]  /*01a0*/  LDG.E.U8 R20, desc[UR6][R4.64+-0x5] ;  /* 0xfffffb0604147981 */ /* 0x000f28000c1e1100 */
[----:B------:R-:W5:Y:S04]  /*01b0*/  LDG.E.U8 R16, desc[UR6][R2.64+-0x4] ;  /* 0xfffffc0602107981 */ /* 0x000f68000c1e1100 */
        /* <DEDUP_REMOVED lines=11> */
[----:B------:R-:W5:Y:S01]  /*0270*/  LDG.E.U8 R26, desc[UR6][R4.64+0x8] ;  /* 0x00000806041a7981 */ /* 0x000f62000c1e1100 */
[----:B--2---:R-:W-:-:S03]  /*0280*/  IMAD.IADD R11, R11, 0x1, -R12 ;  /* 0x000000010b0b7824 */ /* 0x004fc600078e0a0c */
[----:B------:R-:W2:Y:S01]  /*0290*/  LDG.E.U8 R12, desc[UR6][R2.64] ;  /* 0x00000006020c7981 */ /* 0x000ea2000c1e1100 */
[----:B------:R-:W-:-:S03]  /*02a0*/  IMAD R10, R11, R11, R10 ;  /* 0x0000000b0b0a7224 */ /* 0x000fc600078e020a */
[----:B------:R-:W2:Y:S01]  /*02b0*/  LDG.E.U8 R11, desc[UR6][R2.64+0x1] ;  /* 0x00000106020b7981 */ /* 0x000ea2000c1e1100 */
[----:B---3--:R-:W-:-:S03]  /*02c0*/  IADD3 R13, PT, PT, R13, -R14, RZ ;  /* 0x8000000e0d0d7210 */ /* 0x008fc60007ffe0ff */
[----:B------:R-:W3:Y:S01]  /*02d0*/  LDG.E.U8 R14, desc[UR6][R4.64+0x1] ;  /* 0x00000106040e7981 */ /* 0x000ee2000c1e1100 */
[----:B----4-:R-:W-:Y:S01]  /*02e0*/  IADD3 R23, PT, PT, R20, -R23, RZ ;  /* 0x8000001714177210 */ /* 0x010fe20007ffe0ff */
[----:B------:R-:W-:Y:S02]  /*02f0*/  IMAD R20, R13, R13, R10 ;  /* 0x0000000d0d147224 */ /* 0x000fe400078e020a */
[----:B------:R-:W4:Y:S04]  /*0300*/  LDG.E.U8 R10, desc[UR6][R2.64+0x2] ;  /* 0x00000206020a7981 */ /* 0x000f28000c1e1100 */
[----:B------:R-:W4:Y:S01]  /*0310*/  LDG.E.U8 R13, desc[UR6][R4.64+0x2] ;  /* 0x00000206040d7981 */ /* 0x000f22000c1e1100 */
[----:B-----5:R-:W-:Y:S01]  /*0320*/  IADD3 R25, PT, PT, R19, -R16, RZ ;  /* 0x8000001013197210 */ /* 0x020fe20007ffe0ff */
[----:B------:R-:W-:-:S02]  /*0330*/  IMAD R20, R23, R23, R20 ;  /* 0x0000001717147224 */ /* 0x000fc400078e0214 */
[----:B------:R-:W5:Y:S04]  /*0340*/  LDG.E.U8 R16, desc[UR6][R2.64+0x3] ;  /* 0x0000030602107981 */ /* 0x000f68000c1e1100 */
[----:B------:R-:W5:Y:S01]  /*0350*/  LDG.E.U8 R19, desc[UR6][R4.64+0x3] ;  /* 0x0000030604137981 */ /* 0x000f62000c1e1100 */
[----:B------:R-:W-:-:S03]  /*0360*/  IMAD.IADD R23, R18, 0x1, -R21 ;  /* 0x0000000112177824 */ /* 0x000fc600078e0a15 */
[----:B------:R-:W5:Y:S01]  /*0370*/  LDG.E.U8 R18, desc[UR6][R2.64+0x4] ;  /* 0x0000040602127981 */ /* 0x000f62000c1e1100 */
[----:B------:R-:W-:-:S03]  /*0380*/  IMAD R20, R25, R25, R20 ;  /* 0x0000001919147224 */ /* 0x000fc600078e0214 */
[----:B------:R-:W5:Y:S04]  /*0390*/  LDG.E.U8 R21, desc[UR6][R4.64+0x4] ;  /* 0x0000040604157981 */ /* 0x000f68000c1e1100 */
[----:B------:R-:W5:Y:S01]  /*03a0*/  LDG.E.U8 R25, desc[UR6][R4.64+0x5] ;  /* 0x0000050604197981 */ /* 0x000f62000c1e1100 */
[----:B------:R-:W-:-:S03]  /*03b0*/  IMAD R24, R23, R23, R20 ;  /* 0x0000001717187224 */ /* 0x000fc600078e0214 */
[----:B------:R-:W5:Y:S01]  /*03c0*/  LDG.E.U8 R23, desc[UR6][R4.64+0x6] ;  /* 0x0000060604177981 */ /* 0x000f62000c1e1100 */
[----:B------:R-:W-:-:S03]  /*03d0*/  IADD3 R29, PT, PT, R17, -R8, RZ ;  /* 0x80000008111d7210 */ /* 0x000fc60007ffe0ff */
[----:B------:R-:W5:Y:S04]  /*03e0*/  LDG.E.U8 R20, desc[UR6][R4.64+0x7] ;  /* 0x0000070604147981 */ /* 0x000f68000c1e1100 */
[----:B------:R0:W5:Y:S01]  /*03f0*/  LDG.E.U8 R17, desc[UR6][R2.64+0x8] ;  /* 0x0000080602117981 */ /* 0x000162000c1e1100 */
[----:B------:R-:W-:Y:S01]  /*0400*/  IADD3 R9, PT, PT, R9, -R6, RZ ;  /* 0x8000000609097210 */ /* 0x000fe20007ffe0ff */
[----:B------:R-:W-:-:S04]  /*0410*/  IMAD R24, R29, R29, R24 ;  /* 0x0000001d1d187224 */ /* 0x000fc800078e0218 */
[----:B------:R-:W-:Y:S01]  /*0420*/  IMAD R24, R9, R9, R24 ;  /* 0x0000000909187224 */ /* 0x000fe200078e0218 */
[----:B------:R-:W-:-:S04]  /*0430*/  UIADD3 UR4, UPT, UPT, UR4, 0x10, URZ ;  /* 0x0000001004047890 */ /* 0x000fc8000fffe0ff */
[----:B------:R-:W-:Y:S01]  /*0440*/  UISETP.NE.AND UP0, UPT, UR4, 0x310, UPT ;  /* 0x000003100400788c */ /* 0x000fe2000bf05270 */
[----:B------:R-:W-:Y:S02]  /*0450*/  IADD3 R6, P0, PT, R2, 0x10, RZ ;  /* 0x0000001002067810 */ /* 0x000fe40007f1e0ff */
[----:B------:R-:W-:Y:S02]  /*0460*/  IADD3 R7, PT, PT, R7, 0x10, RZ ;  /* 0x0000001007077810 */ /* 0x000fe40007ffe0ff */
[----:B0-----:R-:W-:Y:S02]  /*0470*/  IADD3.X R3, PT, PT, RZ, R3, RZ, P0, !PT ;  /* 0x00000003ff037210 */ /* 0x001fe400007fe4ff */
[----:B--2---:R-:W-:-:S05]  /*0480*/  IADD3 R15, PT, PT, R15, -R12, RZ ;  /* 0x8000000c0f0f7210 */ /* 0x004fca0007ffe0ff */
[----:B------:R-:W-:Y:S02]  /*0490*/  IMAD R24, R15, R15, R24 ;  /* 0x0000000f0f187224 */ /* 0x000fe400078e0218 */
[----:B---3--:R-:W-:-:S04]  /*04a0*/  IMAD.IADD R11, R14, 0x1, -R11 ;  /* 0x000000010e0b7824 */ /* 0x008fc800078e0a0b */
[----:B------:R-:W-:Y:S01]  /*04b0*/  IMAD R24, R11, R11, R24 ;  /* 0x0000000b0b187224 */ /* 0x000fe200078e0218 */
[----:B----4-:R-:W-:-:S05]  /*04c0*/  IADD3 R13, PT, PT, R13, -R10, RZ ;  /* 0x8000000a0d0d7210 */ /* 0x010fca0007ffe0ff */
[----:B------:R-:W-:Y:S01]  /*04d0*/  IMAD R24, R13, R13, R24 ;  /* 0x0000000d0d187224 */ /* 0x000fe200078e0218 */
[----:B-----5:R-:W-:-:S05]  /*04e0*/  IADD3 R19, PT, PT, R19, -R16, RZ ;  /* 0x8000001013137210 */ /* 0x020fca0007ffe0ff */
[----:B------:R-:W-:Y:S01]  /*04f0*/  IMAD R24, R19, R19, R24 ;  /* 0x0000001313187224 */ /* 0x000fe200078e0218 */
[----:B------:R-:W-:Y:S02]  /*0500*/  IADD3 R21, PT, PT, R21, -R18, RZ ;  /* 0x8000001215157210 */ /* 0x000fe40007ffe0ff */
[----:B------:R-:W-:-:S03]  /*0510*/  IADD3 R25, PT, PT, R25, -R22, RZ ;  /* 0x8000001619197210 */ /* 0x000fc60007ffe0ff */
[----:B------:R-:W-:Y:S02]  /*0520*/  IMAD R24, R21, R21, R24 ;  /* 0x0000001515187224 */ /* 0x000fe400078e0218 */
[----:B------:R-:W-:Y:S02]  /*0530*/  IMAD.IADD R23, R23, 0x1, -R28 ;  /* 0x0000000117177824 */ /* 0x000fe400078e0a1c */
[----:B------:R-:W-:Y:S01]  /*0540*/  IMAD R24, R25, R25, R24 ;  /* 0x0000001919187224 */ /* 0x000fe200078e0218 */
[----:B------:R-:W-:-:S03]  /*0550*/  IADD3 R27, PT, PT, R20, -R27, RZ ;  /* 0x8000001b141b7210 */ /* 0x000fc60007ffe0ff */
[----:B------:R-:W-:Y:S01]  /*0560*/  IMAD R24, R23, R23, R24 ;  /* 0x0000001717187224 */ /* 0x000fe200078e0218 */
[----:B------:R-:W-:-:S03]  /*0570*/  IADD3 R17, PT, PT, R26, -R17, RZ ;  /* 0x800000111a117210 */ /* 0x000fc60007ffe0ff */
[----:B------:R-:W-:-:S04]  /*0580*/  IMAD R24, R27, R27, R24 ;  /* 0x0000001b1b187224 */ /* 0x000fc800078e0218 */
[----:B------:R-:W-:Y:S01]  /*0590*/  IMAD R10, R17, R17, R24 ;  /* 0x00000011110a7224 */ /* 0x000fe200078e0218 */
[----:B------:R-:W-:Y:S06]  /*05a0*/  BRA.U UP0, `(.L_x_0) ;  /* 0xfffffff900d47547 */ /* 0x000fec000b83ffff */
[----:B------:R-:W0:Y:S02]  /*05b0*/  LDC.64 R2, c[0x0][0x390] ;  /* 0x0000e400ff027b82 */ /* 0x000e240000000a00 */
[----:B0-----:R-:W-:-:S05]  /*05c0*/  IMAD.WIDE R2, R0, 0x4, R2 ;  /* 0x0000000400027825 */ /* 0x001fca00078e0202 */
[----:B------:R-:W-:Y:S01]  /*05d0*/  STG.E desc[UR6][R2.64], R10 ;  /* 0x0000000a02007986 */ /* 0x000fe2000c101906 */
[----:B------:R-:W-:Y:S05]  /*05e0*/  EXIT ;  /* 0x000000000000794d */ /* 0x000fea0003800000 */
.L_x_1:
[----:B------:R-:W-:-:S00]  /*05f0*/  BRA `(.L_x_1) ;  /* 0xfffffffc00fc7947 */ /* 0x000fc0000383ffff */
[----:B------:R-:W-:-:S00]  /*0600*/  NOP ;  /* 0x0000000000007918 */ /* 0x000fc00000000000 */
[----:B------:R-:W-:-:S00]  /*0610*/  NOP ;  /* 0x0000000000007918 */ /* 0x000fc00000000000 */
[----:B------:R-:W-:-:S00]  /*0620*/  NOP ;  /* 0x0000000000007918 */ /* 0x000fc00000000000 */
[----:B------:R-:W-:-:S00]  /*0630*/  NOP ;  /* 0x0000000000007918 */ /* 0x000fc00000000000 */
[----:B------:R-:W-:-:S00]  /*0640*/  NOP ;  /* 0x0000000000007918 */ /* 0x000fc00000000000 */
[----:B------:R-:W-:-:S00]  /*0650*/  NOP ;  /* 0x0000000000007918 */ /* 0x000fc00000000000 */
[----:B------:R-:W-:-:S00]  /*0660*/  NOP ;  /* 0x0000000000007918 */ /* 0x000fc00000000000 */
[----:B------:R-:W-:-:S00]  /*0670*/  NOP ;  /* 0x0000000000007918 */ /* 0x000fc00000000000 */
.L_x_2:


//--------------------- .nv.shared.reserved.0     --------------------------
	.section	.nv.shared.reserved.0,"aw",@nobits
	.weak		__nv_reservedSMEM_offset_0_alias
	.size		__nv_reservedSMEM_offset_0_alias, 0, 64
	.other		__nv_reservedSMEM_offset_0_alias,@"STO_CUDA_RESERVED_SHARED STV_DEFAULT"
__nv_reservedSMEM_offset_0_alias:
	.zero		0
	.zero		64


//--------------------- .nv.constant0._Z16computeDistancesPKhS0_Pj --------------------------
	.section	.nv.constant0._Z16computeDistancesPKhS0_Pj,"a",@progbits
	.sectionflags	@""
	.align	4
.nv.constant0._Z16computeDistancesPKhS0_Pj:
	.zero		920


//--------------------- SYMBOLS --------------------------

	.type		.nv.reservedSmem.offset0,@object
	.size		.nv.reservedSmem.offset0,0x4
